//
// Generated by NVIDIA NVVM Compiler
//
// Compiler Build ID: CL-36424714
// Cuda compilation tools, release 13.0, V13.0.88
// Based on NVVM 20.0.0
//

.version 9.0
.target sm_100
.address_size 64

	// .globl	_Z33SumReductionLessControlDivergencePfS_j

.visible .entry _Z33SumReductionLessControlDivergencePfS_j(
	.param .u64 .ptr .align 1 _Z33SumReductionLessControlDivergencePfS_j_param_0,
	.param .u64 .ptr .align 1 _Z33SumReductionLessControlDivergencePfS_j_param_1,
	.param .u32 _Z33SumReductionLessControlDivergencePfS_j_param_2
)
{
	.reg .pred 	%p<5>;
	.reg .b32 	%r<10>;
	.reg .b32 	%f<5>;
	.reg .b64 	%rd<9>;
	.reg .b64 	%fd<4>;

	ld.param.u64 	%rd4, [_Z33SumReductionLessControlDivergencePfS_j_param_0];
	ld.param.u64 	%rd3, [_Z33SumReductionLessControlDivergencePfS_j_param_1];
	ld.param.u32 	%r9, [_Z33SumReductionLessControlDivergencePfS_j_param_2];
	cvta.to.global.u64 	%rd1, %rd4;
	mov.u32 	%r1, %tid.x;
	mov.u32 	%r8, %ntid.x;
	mul.wide.u32 	%rd5, %r1, 4;
	add.s64 	%rd2, %rd1, %rd5;
$L__BB0_1:
	mov.u32 	%r3, %r8;
	add.s32 	%r5, %r3, %r1;
	setp.ge.u32 	%p1, %r5, %r9;
	@%p1 bra 	$L__BB0_3;
	mul.wide.u32 	%rd6, %r5, 4;
	add.s64 	%rd7, %rd1, %rd6;
	ld.global.f32 	%f1, [%rd7];
	ld.global.f32 	%f2, [%rd2];
	add.f32 	%f3, %f1, %f2;
	st.global.f32 	[%rd2], %f3;
$L__BB0_3:
	setp.eq.s32 	%p2, %r3, 1;
	@%p2 bra 	$L__BB0_5;
	bar.sync 	0;
	cvt.rn.f64.u32 	%fd1, %r3;
	mul.f64 	%fd2, %fd1, 0d3FE0000000000000;
	cvt.rpi.f64.f64 	%fd3, %fd2;
	cvt.rzi.u32.f64 	%r8, %fd3;
	setp.ne.s32 	%p3, %r8, 0;
	mov.u32 	%r9, %r3;
	@%p3 bra 	$L__BB0_1;
$L__BB0_5:
	setp.ne.s32 	%p4, %r1, 0;
	@%p4 bra 	$L__BB0_7;
	ld.global.f32 	%f4, [%rd1];
	cvta.to.global.u64 	%rd8, %rd3;
	st.global.f32 	[%rd8], %f4;
$L__BB0_7:
	ret;

}


// ===== COMPILED SASS (sm_100) =====

	.target	sm_100

	.elftype	@"ET_EXEC"


//--------------------- .note.nv.tkinfo           --------------------------
	.section	.note.nv.tkinfo,"",@"SHT_NOTE"
	.sectionflags	@"SHF_NOTE_NV_TKINFO"
	.tkinfo
        /*0018*/ 	.word	0x00000002
        /*0030*/ 	.string	""
        /*0030*/ 	.string	"ptxas"
        /*0030*/ 	.string	"Cuda compilation tools, release 13.0, V13.0.88"
        /*0030*/ 	.string	"Build cuda_13.0.r13.0/compiler.36424714_0"
        /*0030*/ 	.string	"-arch sm_100 -m 64 "



//--------------------- .note.nv.cuinfo           --------------------------
	.section	.note.nv.cuinfo,"",@"SHT_NOTE"
	.sectionflags	@"SHF_NOTE_NV_CUINFO"
        /*0018*/ 	.short	0x0002
        /*001a*/ 	.short	0x0064
        /*001c*/ 	.short	0x0082
	.zero		2


//--------------------- .nv.info                  --------------------------
	.section	.nv.info,"",@"SHT_CUDA_INFO"
	.align	4


	//----- nvinfo : EIATTR_REGCOUNT
	.align		4
        /*0000*/ 	.byte	0x04, 0x2f
        /*0002*/ 	.short	(.L_1 - .L_0)
	.align		4
.L_0:
        /*0004*/ 	.word	index@(_Z33SumReductionLessControlDivergencePfS_j)
        /*0008*/ 	.word	0x0000000e


	//----- nvinfo : EIATTR_FRAME_SIZE
	.align		4
.L_1:
        /*000c*/ 	.byte	0x04, 0x11
        /*000e*/ 	.short	(.L_3 - .L_2)
	.align		4
.L_2:
        /*0010*/ 	.word	index@(_Z33SumReductionLessControlDivergencePfS_j)
        /*0014*/ 	.word	0x00000000


	//----- nvinfo : EIATTR_MIN_STACK_SIZE
	.align		4
.L_3:
        /*0018*/ 	.byte	0x04, 0x12
        /*001a*/ 	.short	(.L_5 - .L_4)
	.align		4
.L_4:
        /*001c*/ 	.word	index@(_Z33SumReductionLessControlDivergencePfS_j)
        /*0020*/ 	.word	0x00000000
.L_5:


//--------------------- .nv.compat                --------------------------
	.section	.nv.compat,"",@"SHT_CUDA_COMPAT_INFO"
	.align	4
        /*0000*/ 	.byte	0x02, 0x09, 0x00, 0x00, 0x02, 0x02, 0x01, 0x00, 0x02, 0x05, 0x05, 0x00, 0x03, 0x07, 0x01, 0x01
        /*0010*/ 	.byte	0x02, 0x03, 0x00, 0x00, 0x02, 0x06, 0x01, 0x00, 0x04, 0x0b, 0x08, 0x00, 0x01, 0x00, 0x00, 0x00
        /*0020*/ 	.byte	0x00, 0x00, 0x00, 0x00


//--------------------- .nv.info._Z33SumReductionLessControlDivergencePfS_j --------------------------
	.section	.nv.info._Z33SumReductionLessControlDivergencePfS_j,"",@"SHT_CUDA_INFO"
	.sectionflags	@""
	.align	4


	//----- nvinfo : EIATTR_CUDA_API_VERSION
	.align		4
        /*0000*/ 	.byte	0x04, 0x37
        /*0002*/ 	.short	(.L_7 - .L_6)
.L_6:
        /*0004*/ 	.word	0x00000082


	//----- nvinfo : EIATTR_KPARAM_INFO
	.align		4
.L_7:
        /*0008*/ 	.byte	0x04, 0x17
        /*000a*/ 	.short	(.L_9 - .L_8)
.L_8:
        /*000c*/ 	.word	0x00000000
        /*0010*/ 	.short	0x0002
        /*0012*/ 	.short	0x0010
        /*0014*/ 	.byte	0x00, 0xf0, 0x11, 0x00


	//----- nvinfo : EIATTR_KPARAM_INFO
	.align		4
.L_9:
        /*0018*/ 	.byte	0x04, 0x17
        /*001a*/ 	.short	(.L_11 - .L_10)
.L_10:
        /*001c*/ 	.word	0x00000000
        /*0020*/ 	.short	0x0001
        /*0022*/ 	.short	0x0008
        /*0024*/ 	.byte	0x00, 0xf5, 0x21, 0x00


	//----- nvinfo : EIATTR_KPARAM_INFO
	.align		4
.L_11:
        /*0028*/ 	.byte	0x04, 0x17
        /*002a*/ 	.short	(.L_13 - .L_12)
.L_12:
        /*002c*/ 	.word	0x00000000
        /*0030*/ 	.short	0x0000
        /*0032*/ 	.short	0x0000
        /*0034*/ 	.byte	0x00, 0xf5, 0x21, 0x00


	//----- nvinfo : EIATTR_SPARSE_MMA_MASK
	.align		4
.L_13:
        /*0038*/ 	.byte	0x03, 0x50
        /*003a*/ 	.short	0x0000


	//----- nvinfo : EIATTR_MAXREG_COUNT
	.align		4
        /*003c*/ 	.byte	0x03, 0x1b
        /*003e*/ 	.short	0x00ff


	//----- nvinfo : EIATTR_NUM_BARRIERS
	.align		4
        /*0040*/ 	.byte	0x02, 0x4c
        /*0042*/ 	.byte	0x01
	.zero		1


	//----- nvinfo : EIATTR_MERCURY_ISA_VERSION
	.align		4
        /*0044*/ 	.byte	0x03, 0x5f
        /*0046*/ 	.short	0x0101


	//----- nvinfo : EIATTR_VRC_CTA_INIT_COUNT
	.align		4
        /*0048*/ 	.byte	0x02, 0x4a
	.zero		1
	.zero		1


	//----- nvinfo : EIATTR_EXIT_INSTR_OFFSETS
	.align		4
        /*004c*/ 	.byte	0x04, 0x1c
        /*004e*/ 	.short	(.L_15 - .L_14)


	//   ....[0]....
.L_14:
        /*0050*/ 	.word	0x000001e0


	//   ....[1]....
        /*0054*/ 	.word	0x00000230


	//----- nvinfo : EIATTR_CRS_STACK_SIZE
	.align		4
.L_15:
        /*0058*/ 	.byte	0x04, 0x1e
        /*005a*/ 	.short	(.L_17 - .L_16)
.L_16:
        /*005c*/ 	.word	0x00000000


	//----- nvinfo : EIATTR_CBANK_PARAM_SIZE
	.align		4
.L_17:
        /*0060*/ 	.byte	0x03, 0x19
        /*0062*/ 	.short	0x0014


	//----- nvinfo : EIATTR_PARAM_CBANK
	.align		4
        /*0064*/ 	.byte	0x04, 0x0a
        /*0066*/ 	.short	(.L_19 - .L_18)
	.align		4
.L_18:
        /*0068*/ 	.word	index@(.nv.constant0._Z33SumReductionLessControlDivergencePfS_j)
        /*006c*/ 	.short	0x0380
        /*006e*/ 	.short	0x0014


	//----- nvinfo : EIATTR_SW_WAR
	.align		4
.L_19:
        /*0070*/ 	.byte	0x04, 0x36
        /*0072*/ 	.short	(.L_21 - .L_20)
.L_20:
        /*0074*/ 	.word	0x00000008
.L_21:


//--------------------- .nv.callgraph             --------------------------
	.section	.nv.callgraph,"",@"SHT_CUDA_CALLGRAPH"
	.align	4
	.sectionentsize	8
	.align		4
        /*0000*/ 	.word	0x00000000
	.align		4
        /*0004*/ 	.word	0xffffffff
	.align		4
        /*0008*/ 	.word	0x00000000
	.align		4
        /*000c*/ 	.word	0xfffffffe
	.align		4
        /*0010*/ 	.word	0x00000000
	.align		4
        /*0014*/ 	.word	0xfffffffd
	.align		4
        /*0018*/ 	.word	0x00000000
	.align		4
        /*001c*/ 	.word	0xfffffffc


//--------------------- .text._Z33SumReductionLessControlDivergencePfS_j --------------------------
	.section	.text._Z33SumReductionLessControlDivergencePfS_j,"ax",@progbits
	.align	128
        .global         _Z33SumReductionLessControlDivergencePfS_j
        .type           _Z33SumReductionLessControlDivergencePfS_j,@function
        .size           _Z33SumReductionLessControlDivergencePfS_j,(.L_x_5 - _Z33SumReductionLessControlDivergencePfS_j)
        .other          _Z33SumReductionLessControlDivergencePfS_j,@"STO_CUDA_ENTRY STV_DEFAULT"
_Z33SumReductionLessControlDivergencePfS_j:
.text._Z33SumReductionLessControlDivergencePfS_j:
[----:B------:R-:W-:Y:S01]  /*0000*/  LDC R1, c[0x0][0x37c] ;  /* 0x0000df00ff017b82 */ /* 0x000fe20000000800 */
[----:B------:R-:W0:Y:S07]  /*0010*/  S2R R11, SR_TID.X ;  /* 0x00000000000b7919 */ /* 0x000e2e0000002100 */
[----:B------:R-:W0:Y:S01]  /*0020*/  LDC.64 R2, c[0x0][0x380] ;  /* 0x0000e000ff027b82 */ /* 0x000e220000000a00 */
[----:B------:R-:W1:Y:S01]  /*0030*/  LDCU UR7, c[0x0][0x390] ;  /* 0x00007200ff0777ac */ /* 0x000e620008000800 */
[----:B------:R-:W2:Y:S06]  /*0040*/  LDCU UR6, c[0x0][0x360] ;  /* 0x00006c00ff0677ac */ /* 0x000eac0008000800 */
[----:B------:R-:W3:Y:S01]  /*0050*/  LDC.64 R6, c[0x0][0x380] ;  /* 0x0000e000ff067b82 */ /* 0x000ee20000000a00 */
[----:B------:R-:W4:Y:S01]  /*0060*/  LDCU.64 UR4, c[0x0][0x358] ;  /* 0x00006b00ff0477ac */ /* 0x000f220008000a00 */
[----:B-1----:R-:W-:-:S02]  /*0070*/  IMAD.U32 R0, RZ, RZ, UR7 ;  /* 0x00000007ff007e24 */ /* 0x002fc4000f8e00ff */
[----:B--2---:R-:W-:Y:S02]  /*0080*/  IMAD.U32 R8, RZ, RZ, UR6 ;  /* 0x00000006ff087e24 */ /* 0x004fe4000f8e00ff */
[----:B0---4-:R-:W-:-:S07]  /*0090*/  IMAD.WIDE.U32 R2, R11, 0x4, R2 ;  /* 0x000000040b027825 */ /* 0x011fce00078e0002 */
.L_x_3:
[----:B------:R-:W-:Y:S01]  /*00a0*/  IADD3 R5, PT, PT, R11, R8, RZ ;  /* 0x000000080b057210 */ /* 0x000fe20007ffe0ff */
[----:B------:R-:W-:Y:S01]  /*00b0*/  BSSY.RECONVERGENT B0, `(.L_x_0) ;  /* 0x0000009000007945 */ /* 0x000fe20003800200 */
[----:B------:R-:W-:Y:S02]  /*00c0*/  ISETP.NE.AND P1, PT, R8, 0x1, PT ;  /* 0x000000010800780c */ /* 0x000fe40003f25270 */
[----:B------:R-:W-:-:S13]  /*00d0*/  ISETP.GE.U32.AND P0, PT, R5, R0, PT ;  /* 0x000000000500720c */ /* 0x000fda0003f06070 */
[----:B0-----:R-:W-:Y:S05]  /*00e0*/  @P0 BRA `(.L_x_1) ;  /* 0x0000000000140947 */ /* 0x001fea0003800000 */
[----:B---3--:R-:W-:Y:S01]  /*00f0*/  IMAD.WIDE.U32 R4, R5, 0x4, R6 ;  /* 0x0000000405047825 */ /* 0x008fe200078e0006 */
[----:B------:R-:W2:Y:S05]  /*0100*/  LDG.E R9, desc[UR4][R2.64] ;  /* 0x0000000402097981 */ /* 0x000eaa000c1e1900 */
[----:B------:R-:W2:Y:S02]  /*0110*/  LDG.E R4, desc[UR4][R4.64] ;  /* 0x0000000404047981 */ /* 0x000ea4000c1e1900 */
[----:B--2---:R-:W-:-:S05]  /*0120*/  FADD R9, R4, R9 ;  /* 0x0000000904097221 */ /* 0x004fca0000000000 */
[----:B------:R0:W-:Y:S02]  /*0130*/  STG.E desc[UR4][R2.64], R9 ;  /* 0x0000000902007986 */ /* 0x0001e4000c101904 */
.L_x_1:
[----:B------:R-:W-:Y:S05]  /*0140*/  BSYNC.RECONVERGENT B0 ;  /* 0x0000000000007941 */ /* 0x000fea0003800200 */
.L_x_0:
[----:B------:R-:W-:Y:S01]  /*0150*/  MOV R0, R8 ;  /* 0x0000000800007202 */ /* 0x000fe20000000f00 */
[----:B------:R-:W-:Y:S06]  /*0160*/  @!P1 BRA `(.L_x_2) ;  /* 0x0000000000189947 */ /* 0x000fec0003800000 */
[----:B------:R-:W1:Y:S01]  /*0170*/  I2F.F64.U32 R4, R8 ;  /* 0x0000000800047312 */ /* 0x000e620000201800 */
[----:B------:R-:W-:Y:S06]  /*0180*/  BAR.SYNC.DEFER_BLOCKING 0x0 ;  /* 0x0000000000007b1d */ /* 0x000fec0000010000 */
[----:B-1----:R-:W-:-:S06]  /*0190*/  DMUL R4, R4, 0.5 ;  /* 0x3fe0000004047828 */ /* 0x002fcc0000000000 */
[----:B------:R-:W1:Y:S02]  /*01a0*/  F2I.U32.F64.CEIL R8, R4 ;  /* 0x0000000400087311 */ /* 0x000e640000309000 */
[----:B-1----:R-:W-:-:S13]  /*01b0*/  ISETP.NE.AND P0, PT, R8, RZ, PT ;  /* 0x000000ff0800720c */ /* 0x002fda0003f05270 */
[----:B------:R-:W-:Y:S05]  /*01c0*/  @P0 BRA `(.L_x_3) ;  /* 0xfffffffc00b40947 */ /* 0x000fea000383ffff */
.L_x_2:
[----:B------:R-:W-:-:S13]  /*01d0*/  ISETP.NE.AND P0, PT, R11, RZ, PT ;  /* 0x000000ff0b00720c */ /* 0x000fda0003f05270 */
[----:B------:R-:W-:Y:S05]  /*01e0*/  @P0 EXIT ;  /* 0x000000000000094d */ /* 0x000fea0003800000 */
[----:B0-----:R-:W0:Y:S02]  /*01f0*/  LDC.64 R2, c[0x0][0x380] ;  /* 0x0000e000ff027b82 */ /* 0x001e240000000a00 */
[----:B0-----:R-:W2:Y:S06]  /*0200*/  LDG.E R3, desc[UR4][R2.64] ;  /* 0x0000000402037981 */ /* 0x001eac000c1e1900 */
[----:B------:R-:W2:Y:S02]  /*0210*/  LDC.64 R4, c[0x0][0x388] ;  /* 0x0000e200ff047b82 */ /* 0x000ea40000000a00 */
[----:B--2---:R-:W-:Y:S01]  /*0220*/  STG.E desc[UR4][R4.64], R3 ;  /* 0x0000000304007986 */ /* 0x004fe2000c101904 */
[----:B------:R-:W-:Y:S05]  /*0230*/  EXIT ;  /* 0x000000000000794d */ /* 0x000fea0003800000 */
.L_x_4:
[----:B------:R-:W-:-:S00]  /*0240*/  BRA `(.L_x_4) ;  /* 0xfffffffc00fc7947 */ /* 0x000fc0000383ffff */
[----:B------:R-:W-:-:S00]  /*0250*/  NOP ;  /* 0x0000000000007918 */ /* 0x000fc00000000000 */
        /* <DEDUP_REMOVED lines=10> */
.L_x_5:


//--------------------- .nv.shared.reserved.0     --------------------------
	.section	.nv.shared.reserved.0,"aw",@nobits
	.weak		__nv_reservedSMEM_offset_0_alias
	.size		__nv_reservedSMEM_offset_0_alias, 0, 64
	.other		__nv_reservedSMEM_offset_0_alias,@"STO_CUDA_RESERVED_SHARED STV_DEFAULT"
__nv_reservedSMEM_offset_0_alias:
	.zero		0
	.zero		64


//--------------------- .nv.constant0._Z33SumReductionLessControlDivergencePfS_j --------------------------
	.section	.nv.constant0._Z33SumReductionLessControlDivergencePfS_j,"a",@progbits
	.sectionflags	@""
	.align	4
.nv.constant0._Z33SumReductionLessControlDivergencePfS_j:
	.zero		916


//--------------------- SYMBOLS --------------------------

	.type		.nv.reservedSmem.offset0,@object
	.size		.nv.reservedSmem.offset0,0x4
